//
// Generated by NVIDIA NVVM Compiler
//
// Compiler Build ID: CL-36424714
// Cuda compilation tools, release 13.0, V13.0.88
// Based on NVVM 20.0.0
//

.version 9.0
.target sm_100
.address_size 64

	// .globl	Subtract

.visible .entry Subtract(
	.param .u64 .ptr .align 1 Subtract_param_0,
	.param .u64 .ptr .align 1 Subtract_param_1,
	.param .u64 .ptr .align 1 Subtract_param_2,
	.param .u32 Subtract_param_3
)
{
	.reg .b32 	%r<10>;
	.reg .b32 	%f<4>;
	.reg .b64 	%rd<11>;

	ld.param.u64 	%rd1, [Subtract_param_0];
	ld.param.u64 	%rd2, [Subtract_param_1];
	ld.param.u64 	%rd3, [Subtract_param_2];
	cvta.to.global.u64 	%rd4, %rd3;
	cvta.to.global.u64 	%rd5, %rd2;
	cvta.to.global.u64 	%rd6, %rd1;
	mov.u32 	%r1, %ctaid.x;
	mov.u32 	%r2, %ntid.x;
	mov.u32 	%r3, %tid.x;
	mov.u32 	%r4, %ctaid.y;
	mov.u32 	%r5, %ntid.y;
	mov.u32 	%r6, %tid.y;
	add.s32 	%r7, %r1, %r6;
	mad.lo.s32 	%r8, %r4, %r5, %r7;
	mad.lo.s32 	%r9, %r8, %r2, %r3;
	mul.wide.s32 	%rd7, %r9, 4;
	add.s64 	%rd8, %rd6, %rd7;
	ld.global.f32 	%f1, [%rd8];
	add.s64 	%rd9, %rd5, %rd7;
	ld.global.f32 	%f2, [%rd9];
	sub.f32 	%f3, %f1, %f2;
	add.s64 	%rd10, %rd4, %rd7;
	st.global.f32 	[%rd10], %f3;
	ret;

}


// ===== COMPILED SASS (sm_100) =====

	.target	sm_100

	.elftype	@"ET_EXEC"


//--------------------- .note.nv.tkinfo           --------------------------
	.section	.note.nv.tkinfo,"",@"SHT_NOTE"
	.sectionflags	@"SHF_NOTE_NV_TKINFO"
	.tkinfo
        /*0018*/ 	.word	0x00000002
        /*0030*/ 	.string	""
        /*0030*/ 	.string	"ptxas"
        /*0030*/ 	.string	"Cuda compilation tools, release 13.0, V13.0.88"
        /*0030*/ 	.string	"Build cuda_13.0.r13.0/compiler.36424714_0"
        /*0030*/ 	.string	"-arch sm_100 -m 64 "



//--------------------- .note.nv.cuinfo           --------------------------
	.section	.note.nv.cuinfo,"",@"SHT_NOTE"
	.sectionflags	@"SHF_NOTE_NV_CUINFO"
        /*0018*/ 	.short	0x0002
        /*001a*/ 	.short	0x0064
        /*001c*/ 	.short	0x0082
	.zero		2


//--------------------- .nv.info                  --------------------------
	.section	.nv.info,"",@"SHT_CUDA_INFO"
	.align	4


	//----- nvinfo : EIATTR_REGCOUNT
	.align		4
        /*0000*/ 	.byte	0x04, 0x2f
        /*0002*/ 	.short	(.L_1 - .L_0)
	.align		4
.L_0:
        /*0004*/ 	.word	index@(Subtract)
        /*0008*/ 	.word	0x0000000c


	//----- nvinfo : EIATTR_FRAME_SIZE
	.align		4
.L_1:
        /*000c*/ 	.byte	0x04, 0x11
        /*000e*/ 	.short	(.L_3 - .L_2)
	.align		4
.L_2:
        /*0010*/ 	.word	index@(Subtract)
        /*0014*/ 	.word	0x00000000


	//----- nvinfo : EIATTR_MIN_STACK_SIZE
	.align		4
.L_3:
        /*0018*/ 	.byte	0x04, 0x12
        /*001a*/ 	.short	(.L_5 - .L_4)
	.align		4
.L_4:
        /*001c*/ 	.word	index@(Subtract)
        /*0020*/ 	.word	0x00000000
.L_5:


//--------------------- .nv.compat                --------------------------
	.section	.nv.compat,"",@"SHT_CUDA_COMPAT_INFO"
	.align	4
        /*0000*/ 	.byte	0x02, 0x09, 0x00, 0x00, 0x02, 0x02, 0x01, 0x00, 0x02, 0x05, 0x05, 0x00, 0x03, 0x07, 0x01, 0x01
        /*0010*/ 	.byte	0x02, 0x03, 0x00, 0x00, 0x02, 0x06, 0x01, 0x00, 0x04, 0x0b, 0x08, 0x00, 0x09, 0x00, 0x00, 0x00
        /*0020*/ 	.byte	0x00, 0x00, 0x00, 0x00


//--------------------- .nv.info.Subtract         --------------------------
	.section	.nv.info.Subtract,"",@"SHT_CUDA_INFO"
	.sectionflags	@""
	.align	4


	//----- nvinfo : EIATTR_CUDA_API_VERSION
	.align		4
        /*0000*/ 	.byte	0x04, 0x37
        /*0002*/ 	.short	(.L_7 - .L_6)
.L_6:
        /*0004*/ 	.word	0x00000082


	//----- nvinfo : EIATTR_KPARAM_INFO
	.align		4
.L_7:
        /*0008*/ 	.byte	0x04, 0x17
        /*000a*/ 	.short	(.L_9 - .L_8)
.L_8:
        /*000c*/ 	.word	0x00000000
        /*0010*/ 	.short	0x0003
        /*0012*/ 	.short	0x0018
        /*0014*/ 	.byte	0x00, 0xf0, 0x11, 0x00


	//----- nvinfo : EIATTR_KPARAM_INFO
	.align		4
.L_9:
        /*0018*/ 	.byte	0x04, 0x17
        /*001a*/ 	.short	(.L_11 - .L_10)
.L_10:
        /*001c*/ 	.word	0x00000000
        /*0020*/ 	.short	0x0002
        /*0022*/ 	.short	0x0010
        /*0024*/ 	.byte	0x00, 0xf5, 0x21, 0x00


	//----- nvinfo : EIATTR_KPARAM_INFO
	.align		4
.L_11:
        /*0028*/ 	.byte	0x04, 0x17
        /*002a*/ 	.short	(.L_13 - .L_12)
.L_12:
        /*002c*/ 	.word	0x00000000
        /*0030*/ 	.short	0x0001
        /*0032*/ 	.short	0x0008
        /*0034*/ 	.byte	0x00, 0xf5, 0x21, 0x00


	//----- nvinfo : EIATTR_KPARAM_INFO
	.align		4
.L_13:
        /*0038*/ 	.byte	0x04, 0x17
        /*003a*/ 	.short	(.L_15 - .L_14)
.L_14:
        /*003c*/ 	.word	0x00000000
        /*0040*/ 	.short	0x0000
        /*0042*/ 	.short	0x0000
        /*0044*/ 	.byte	0x00, 0xf5, 0x21, 0x00


	//----- nvinfo : EIATTR_SPARSE_MMA_MASK
	.align		4
.L_15:
        /*0048*/ 	.byte	0x03, 0x50
        /*004a*/ 	.short	0x0000


	//----- nvinfo : EIATTR_MAXREG_COUNT
	.align		4
        /*004c*/ 	.byte	0x03, 0x1b
        /*004e*/ 	.short	0x00ff


	//----- nvinfo : EIATTR_MERCURY_ISA_VERSION
	.align		4
        /*0050*/ 	.byte	0x03, 0x5f
        /*0052*/ 	.short	0x0101


	//----- nvinfo : EIATTR_VRC_CTA_INIT_COUNT
	.align		4
        /*0054*/ 	.byte	0x02, 0x4a
	.zero		1
	.zero		1


	//----- nvinfo : EIATTR_EXIT_INSTR_OFFSETS
	.align		4
        /*0058*/ 	.byte	0x04, 0x1c
        /*005a*/ 	.short	(.L_17 - .L_16)


	//   ....[0]....
.L_16:
        /*005c*/ 	.word	0x00000150


	//----- nvinfo : EIATTR_CBANK_PARAM_SIZE
	.align		4
.L_17:
        /*0060*/ 	.byte	0x03, 0x19
        /*0062*/ 	.short	0x001c


	//----- nvinfo : EIATTR_PARAM_CBANK
	.align		4
        /*0064*/ 	.byte	0x04, 0x0a
        /*0066*/ 	.short	(.L_19 - .L_18)
	.align		4
.L_18:
        /*0068*/ 	.word	index@(.nv.constant0.Subtract)
        /*006c*/ 	.short	0x0380
        /*006e*/ 	.short	0x001c


	//----- nvinfo : EIATTR_SW_WAR
	.align		4
.L_19:
        /*0070*/ 	.byte	0x04, 0x36
        /*0072*/ 	.short	(.L_21 - .L_20)
.L_20:
        /*0074*/ 	.word	0x00000008
.L_21:


//--------------------- .nv.callgraph             --------------------------
	.section	.nv.callgraph,"",@"SHT_CUDA_CALLGRAPH"
	.align	4
	.sectionentsize	8
	.align		4
        /*0000*/ 	.word	0x00000000
	.align		4
        /*0004*/ 	.word	0xffffffff
	.align		4
        /*0008*/ 	.word	0x00000000
	.align		4
        /*000c*/ 	.word	0xfffffffe
	.align		4
        /*0010*/ 	.word	0x00000000
	.align		4
        /*0014*/ 	.word	0xfffffffd
	.align		4
        /*0018*/ 	.word	0x00000000
	.align		4
        /*001c*/ 	.word	0xfffffffc


//--------------------- .text.Subtract            --------------------------
	.section	.text.Subtract,"ax",@progbits
	.align	128
        .global         Subtract
        .type           Subtract,@function
        .size           Subtract,(.L_x_1 - Subtract)
        .other          Subtract,@"STO_CUDA_ENTRY STV_DEFAULT"
Subtract:
.text.Subtract:
[----:B------:R-:W-:Y:S01]  /*0000*/  LDC R1, c[0x0][0x37c] ;  /* 0x0000df00ff017b82 */ /* 0x000fe20000000800 */
[----:B------:R-:W0:Y:S07]  /*0010*/  S2R R0, SR_TID.Y ;  /* 0x0000000000007919 */ /* 0x000e2e0000002200 */
[----:B------:R-:W0:Y:S01]  /*0020*/  S2UR UR6, SR_CTAID.X ;  /* 0x00000000000679c3 */ /* 0x000e220000002500 */
[----:B------:R-:W1:Y:S01]  /*0030*/  LDCU UR7, c[0x0][0x360] ;  /* 0x00006c00ff0777ac */ /* 0x000e620008000800 */
[----:B------:R-:W1:Y:S01]  /*0040*/  S2R R9, SR_TID.X ;  /* 0x0000000000097919 */ /* 0x000e620000002100 */
[----:B------:R-:W2:Y:S05]  /*0050*/  LDCU.64 UR4, c[0x0][0x358] ;  /* 0x00006b00ff0477ac */ /* 0x000eaa0008000a00 */
[----:B------:R-:W3:Y:S08]  /*0060*/  S2UR UR8, SR_CTAID.Y ;  /* 0x00000000000879c3 */ /* 0x000ef00000002600 */
[----:B------:R-:W3:Y:S08]  /*0070*/  LDC R7, c[0x0][0x364] ;  /* 0x0000d900ff077b82 */ /* 0x000ef00000000800 */
[----:B------:R-:W4:Y:S01]  /*0080*/  LDC.64 R2, c[0x0][0x380] ;  /* 0x0000e000ff027b82 */ /* 0x000f220000000a00 */
[----:B0-----:R-:W-:-:S07]  /*0090*/  IADD3 R0, PT, PT, R0, UR6, RZ ;  /* 0x0000000600007c10 */ /* 0x001fce000fffe0ff */
[----:B------:R-:W0:Y:S01]  /*00a0*/  LDC.64 R4, c[0x0][0x388] ;  /* 0x0000e200ff047b82 */ /* 0x000e220000000a00 */
[----:B---3--:R-:W-:-:S07]  /*00b0*/  IMAD R0, R7, UR8, R0 ;  /* 0x0000000807007c24 */ /* 0x008fce000f8e0200 */
[----:B------:R-:W3:Y:S01]  /*00c0*/  LDC.64 R6, c[0x0][0x390] ;  /* 0x0000e400ff067b82 */ /* 0x000ee20000000a00 */
[----:B-1----:R-:W-:-:S04]  /*00d0*/  IMAD R9, R0, UR7, R9 ;  /* 0x0000000700097c24 */ /* 0x002fc8000f8e0209 */
[----:B----4-:R-:W-:-:S06]  /*00e0*/  IMAD.WIDE R2, R9, 0x4, R2 ;  /* 0x0000000409027825 */ /* 0x010fcc00078e0202 */
[----:B--2---:R-:W2:Y:S01]  /*00f0*/  LDG.E R2, desc[UR4][R2.64] ;  /* 0x0000000402027981 */ /* 0x004ea2000c1e1900 */
[----:B0-----:R-:W-:-:S06]  /*0100*/  IMAD.WIDE R4, R9, 0x4, R4 ;  /* 0x0000000409047825 */ /* 0x001fcc00078e0204 */
[----:B------:R-:W2:Y:S01]  /*0110*/  LDG.E R5, desc[UR4][R4.64] ;  /* 0x0000000404057981 */ /* 0x000ea2000c1e1900 */
[----:B---3--:R-:W-:-:S04]  /*0120*/  IMAD.WIDE R6, R9, 0x4, R6 ;  /* 0x0000000409067825 */ /* 0x008fc800078e0206 */
[----:B--2---:R-:W-:-:S05]  /*0130*/  FADD R9, R2, -R5 ;  /* 0x8000000502097221 */ /* 0x004fca0000000000 */
[----:B------:R-:W-:Y:S01]  /*0140*/  STG.E desc[UR4][R6.64], R9 ;  /* 0x0000000906007986 */ /* 0x000fe2000c101904 */
[----:B------:R-:W-:Y:S05]  /*0150*/  EXIT ;  /* 0x000000000000794d */ /* 0x000fea0003800000 */
.L_x_0:
[----:B------:R-:W-:-:S00]  /*0160*/  BRA `(.L_x_0) ;  /* 0xfffffffc00fc7947 */ /* 0x000fc0000383ffff */
[----:B------:R-:W-:-:S00]  /*0170*/  NOP ;  /* 0x0000000000007918 */ /* 0x000fc00000000000 */
        /* <DEDUP_REMOVED lines=8> */
.L_x_1:


//--------------------- .nv.shared.reserved.0     --------------------------
	.section	.nv.shared.reserved.0,"aw",@nobits
	.weak		__nv_reservedSMEM_offset_0_alias
	.size		__nv_reservedSMEM_offset_0_alias, 0, 64
	.other		__nv_reservedSMEM_offset_0_alias,@"STO_CUDA_RESERVED_SHARED STV_DEFAULT"
__nv_reservedSMEM_offset_0_alias:
	.zero		0
	.zero		64


//--------------------- .nv.constant0.Subtract    --------------------------
	.section	.nv.constant0.Subtract,"a",@progbits
	.sectionflags	@""
	.align	4
.nv.constant0.Subtract:
	.zero		924


//--------------------- SYMBOLS --------------------------

	.type		.nv.reservedSmem.offset0,@object
	.size		.nv.reservedSmem.offset0,0x4
